//
// Generated by NVIDIA NVVM Compiler
//
// Compiler Build ID: CL-36424714
// Cuda compilation tools, release 13.0, V13.0.88
// Based on NVVM 20.0.0
//

.version 9.0
.target sm_100
.address_size 64

	// .globl	_Z14calculateTotalPfPiS_ii

.visible .entry _Z14calculateTotalPfPiS_ii(
	.param .u64 .ptr .align 1 _Z14calculateTotalPfPiS_ii_param_0,
	.param .u64 .ptr .align 1 _Z14calculateTotalPfPiS_ii_param_1,
	.param .u64 .ptr .align 1 _Z14calculateTotalPfPiS_ii_param_2,
	.param .u32 _Z14calculateTotalPfPiS_ii_param_3,
	.param .u32 _Z14calculateTotalPfPiS_ii_param_4
)
{
	.reg .pred 	%p<11>;
	.reg .b32 	%r<67>;
	.reg .b32 	%f<112>;
	.reg .b64 	%rd<31>;

	ld.param.u64 	%rd11, [_Z14calculateTotalPfPiS_ii_param_0];
	ld.param.u64 	%rd12, [_Z14calculateTotalPfPiS_ii_param_1];
	ld.param.u64 	%rd10, [_Z14calculateTotalPfPiS_ii_param_2];
	ld.param.u32 	%r23, [_Z14calculateTotalPfPiS_ii_param_3];
	ld.param.u32 	%r24, [_Z14calculateTotalPfPiS_ii_param_4];
	cvta.to.global.u64 	%rd1, %rd12;
	cvta.to.global.u64 	%rd2, %rd11;
	mov.u32 	%r25, %ctaid.x;
	mov.u32 	%r26, %ntid.x;
	mov.u32 	%r27, %tid.x;
	mad.lo.s32 	%r1, %r25, %r26, %r27;
	setp.ge.s32 	%p1, %r1, %r24;
	@%p1 bra 	$L__BB0_15;
	setp.lt.s32 	%p2, %r23, 1;
	mov.f32 	%f111, 0f00000000;
	@%p2 bra 	$L__BB0_14;
	mul.lo.s32 	%r2, %r23, %r1;
	and.b32  	%r3, %r23, 15;
	setp.lt.u32 	%p3, %r23, 16;
	mov.f32 	%f111, 0f00000000;
	mov.b32 	%r63, 0;
	@%p3 bra 	$L__BB0_5;
	and.b32  	%r63, %r23, 2147483632;
	neg.s32 	%r61, %r63;
	add.s64 	%rd29, %rd2, 32;
	add.s64 	%rd4, %rd1, 32;
	mov.f32 	%f111, 0f00000000;
	mov.u32 	%r60, %r2;
$L__BB0_4:
	.pragma "nounroll";
	mul.wide.s32 	%rd13, %r60, 4;
	add.s64 	%rd14, %rd4, %rd13;
	ld.global.f32 	%f18, [%rd29+-32];
	ld.global.u32 	%r29, [%rd14+-32];
	cvt.rn.f32.s32 	%f19, %r29;
	fma.rn.f32 	%f20, %f18, %f19, %f111;
	ld.global.f32 	%f21, [%rd29+-28];
	ld.global.u32 	%r30, [%rd14+-28];
	cvt.rn.f32.s32 	%f22, %r30;
	fma.rn.f32 	%f23, %f21, %f22, %f20;
	ld.global.f32 	%f24, [%rd29+-24];
	ld.global.u32 	%r31, [%rd14+-24];
	cvt.rn.f32.s32 	%f25, %r31;
	fma.rn.f32 	%f26, %f24, %f25, %f23;
	ld.global.f32 	%f27, [%rd29+-20];
	ld.global.u32 	%r32, [%rd14+-20];
	cvt.rn.f32.s32 	%f28, %r32;
	fma.rn.f32 	%f29, %f27, %f28, %f26;
	ld.global.f32 	%f30, [%rd29+-16];
	ld.global.u32 	%r33, [%rd14+-16];
	cvt.rn.f32.s32 	%f31, %r33;
	fma.rn.f32 	%f32, %f30, %f31, %f29;
	ld.global.f32 	%f33, [%rd29+-12];
	ld.global.u32 	%r34, [%rd14+-12];
	cvt.rn.f32.s32 	%f34, %r34;
	fma.rn.f32 	%f35, %f33, %f34, %f32;
	ld.global.f32 	%f36, [%rd29+-8];
	ld.global.u32 	%r35, [%rd14+-8];
	cvt.rn.f32.s32 	%f37, %r35;
	fma.rn.f32 	%f38, %f36, %f37, %f35;
	ld.global.f32 	%f39, [%rd29+-4];
	ld.global.u32 	%r36, [%rd14+-4];
	cvt.rn.f32.s32 	%f40, %r36;
	fma.rn.f32 	%f41, %f39, %f40, %f38;
	ld.global.f32 	%f42, [%rd29];
	ld.global.u32 	%r37, [%rd14];
	cvt.rn.f32.s32 	%f43, %r37;
	fma.rn.f32 	%f44, %f42, %f43, %f41;
	ld.global.f32 	%f45, [%rd29+4];
	ld.global.u32 	%r38, [%rd14+4];
	cvt.rn.f32.s32 	%f46, %r38;
	fma.rn.f32 	%f47, %f45, %f46, %f44;
	ld.global.f32 	%f48, [%rd29+8];
	ld.global.u32 	%r39, [%rd14+8];
	cvt.rn.f32.s32 	%f49, %r39;
	fma.rn.f32 	%f50, %f48, %f49, %f47;
	ld.global.f32 	%f51, [%rd29+12];
	ld.global.u32 	%r40, [%rd14+12];
	cvt.rn.f32.s32 	%f52, %r40;
	fma.rn.f32 	%f53, %f51, %f52, %f50;
	ld.global.f32 	%f54, [%rd29+16];
	ld.global.u32 	%r41, [%rd14+16];
	cvt.rn.f32.s32 	%f55, %r41;
	fma.rn.f32 	%f56, %f54, %f55, %f53;
	ld.global.f32 	%f57, [%rd29+20];
	ld.global.u32 	%r42, [%rd14+20];
	cvt.rn.f32.s32 	%f58, %r42;
	fma.rn.f32 	%f59, %f57, %f58, %f56;
	ld.global.f32 	%f60, [%rd29+24];
	ld.global.u32 	%r43, [%rd14+24];
	cvt.rn.f32.s32 	%f61, %r43;
	fma.rn.f32 	%f62, %f60, %f61, %f59;
	ld.global.f32 	%f63, [%rd29+28];
	ld.global.u32 	%r44, [%rd14+28];
	cvt.rn.f32.s32 	%f64, %r44;
	fma.rn.f32 	%f111, %f63, %f64, %f62;
	add.s32 	%r61, %r61, 16;
	add.s64 	%rd29, %rd29, 64;
	add.s32 	%r60, %r60, 16;
	setp.ne.s32 	%p4, %r61, 0;
	@%p4 bra 	$L__BB0_4;
$L__BB0_5:
	setp.eq.s32 	%p5, %r3, 0;
	@%p5 bra 	$L__BB0_14;
	and.b32  	%r11, %r23, 7;
	setp.lt.u32 	%p6, %r3, 8;
	@%p6 bra 	$L__BB0_8;
	mul.wide.u32 	%rd15, %r63, 4;
	add.s64 	%rd16, %rd2, %rd15;
	ld.global.f32 	%f66, [%rd16];
	add.s32 	%r45, %r63, %r2;
	mul.wide.s32 	%rd17, %r45, 4;
	add.s64 	%rd18, %rd1, %rd17;
	ld.global.u32 	%r46, [%rd18];
	cvt.rn.f32.s32 	%f67, %r46;
	fma.rn.f32 	%f68, %f66, %f67, %f111;
	ld.global.f32 	%f69, [%rd16+4];
	ld.global.u32 	%r47, [%rd18+4];
	cvt.rn.f32.s32 	%f70, %r47;
	fma.rn.f32 	%f71, %f69, %f70, %f68;
	ld.global.f32 	%f72, [%rd16+8];
	ld.global.u32 	%r48, [%rd18+8];
	cvt.rn.f32.s32 	%f73, %r48;
	fma.rn.f32 	%f74, %f72, %f73, %f71;
	ld.global.f32 	%f75, [%rd16+12];
	ld.global.u32 	%r49, [%rd18+12];
	cvt.rn.f32.s32 	%f76, %r49;
	fma.rn.f32 	%f77, %f75, %f76, %f74;
	ld.global.f32 	%f78, [%rd16+16];
	ld.global.u32 	%r50, [%rd18+16];
	cvt.rn.f32.s32 	%f79, %r50;
	fma.rn.f32 	%f80, %f78, %f79, %f77;
	ld.global.f32 	%f81, [%rd16+20];
	ld.global.u32 	%r51, [%rd18+20];
	cvt.rn.f32.s32 	%f82, %r51;
	fma.rn.f32 	%f83, %f81, %f82, %f80;
	ld.global.f32 	%f84, [%rd16+24];
	ld.global.u32 	%r52, [%rd18+24];
	cvt.rn.f32.s32 	%f85, %r52;
	fma.rn.f32 	%f86, %f84, %f85, %f83;
	ld.global.f32 	%f87, [%rd16+28];
	ld.global.u32 	%r53, [%rd18+28];
	cvt.rn.f32.s32 	%f88, %r53;
	fma.rn.f32 	%f111, %f87, %f88, %f86;
	add.s32 	%r63, %r63, 8;
$L__BB0_8:
	setp.eq.s32 	%p7, %r11, 0;
	@%p7 bra 	$L__BB0_14;
	and.b32  	%r14, %r23, 3;
	setp.lt.u32 	%p8, %r11, 4;
	@%p8 bra 	$L__BB0_11;
	mul.wide.u32 	%rd19, %r63, 4;
	add.s64 	%rd20, %rd2, %rd19;
	ld.global.f32 	%f90, [%rd20];
	add.s32 	%r54, %r63, %r2;
	mul.wide.s32 	%rd21, %r54, 4;
	add.s64 	%rd22, %rd1, %rd21;
	ld.global.u32 	%r55, [%rd22];
	cvt.rn.f32.s32 	%f91, %r55;
	fma.rn.f32 	%f92, %f90, %f91, %f111;
	ld.global.f32 	%f93, [%rd20+4];
	ld.global.u32 	%r56, [%rd22+4];
	cvt.rn.f32.s32 	%f94, %r56;
	fma.rn.f32 	%f95, %f93, %f94, %f92;
	ld.global.f32 	%f96, [%rd20+8];
	ld.global.u32 	%r57, [%rd22+8];
	cvt.rn.f32.s32 	%f97, %r57;
	fma.rn.f32 	%f98, %f96, %f97, %f95;
	ld.global.f32 	%f99, [%rd20+12];
	ld.global.u32 	%r58, [%rd22+12];
	cvt.rn.f32.s32 	%f100, %r58;
	fma.rn.f32 	%f111, %f99, %f100, %f98;
	add.s32 	%r63, %r63, 4;
$L__BB0_11:
	setp.eq.s32 	%p9, %r14, 0;
	@%p9 bra 	$L__BB0_14;
	add.s32 	%r66, %r63, %r2;
	mul.wide.u32 	%rd23, %r63, 4;
	add.s64 	%rd30, %rd2, %rd23;
	neg.s32 	%r65, %r14;
$L__BB0_13:
	.pragma "nounroll";
	mul.wide.s32 	%rd24, %r66, 4;
	add.s64 	%rd25, %rd1, %rd24;
	ld.global.f32 	%f101, [%rd30];
	ld.global.u32 	%r59, [%rd25];
	cvt.rn.f32.s32 	%f102, %r59;
	fma.rn.f32 	%f111, %f101, %f102, %f111;
	add.s32 	%r66, %r66, 1;
	add.s64 	%rd30, %rd30, 4;
	add.s32 	%r65, %r65, 1;
	setp.ne.s32 	%p10, %r65, 0;
	@%p10 bra 	$L__BB0_13;
$L__BB0_14:
	cvta.to.global.u64 	%rd26, %rd10;
	mul.wide.s32 	%rd27, %r1, 4;
	add.s64 	%rd28, %rd26, %rd27;
	st.global.f32 	[%rd28], %f111;
$L__BB0_15:
	ret;

}


// ===== COMPILED SASS (sm_100) =====

	.target	sm_100

	.elftype	@"ET_EXEC"


//--------------------- .note.nv.tkinfo           --------------------------
	.section	.note.nv.tkinfo,"",@"SHT_NOTE"
	.sectionflags	@"SHF_NOTE_NV_TKINFO"
	.tkinfo
        /*0018*/ 	.word	0x00000002
        /*0030*/ 	.string	""
        /*0030*/ 	.string	"ptxas"
        /*0030*/ 	.string	"Cuda compilation tools, release 13.0, V13.0.88"
        /*0030*/ 	.string	"Build cuda_13.0.r13.0/compiler.36424714_0"
        /*0030*/ 	.string	"-arch sm_100 -m 64 "



//--------------------- .note.nv.cuinfo           --------------------------
	.section	.note.nv.cuinfo,"",@"SHT_NOTE"
	.sectionflags	@"SHF_NOTE_NV_CUINFO"
        /*0018*/ 	.short	0x0002
        /*001a*/ 	.short	0x0064
        /*001c*/ 	.short	0x0082
	.zero		2


//--------------------- .nv.info                  --------------------------
	.section	.nv.info,"",@"SHT_CUDA_INFO"
	.align	4


	//----- nvinfo : EIATTR_REGCOUNT
	.align		4
        /*0000*/ 	.byte	0x04, 0x2f
        /*0002*/ 	.short	(.L_1 - .L_0)
	.align		4
.L_0:
        /*0004*/ 	.word	index@(_Z14calculateTotalPfPiS_ii)
        /*0008*/ 	.word	0x0000001f


	//----- nvinfo : EIATTR_FRAME_SIZE
	.align		4
.L_1:
        /*000c*/ 	.byte	0x04, 0x11
        /*000e*/ 	.short	(.L_3 - .L_2)
	.align		4
.L_2:
        /*0010*/ 	.word	index@(_Z14calculateTotalPfPiS_ii)
        /*0014*/ 	.word	0x00000000


	//----- nvinfo : EIATTR_MIN_STACK_SIZE
	.align		4
.L_3:
        /*0018*/ 	.byte	0x04, 0x12
        /*001a*/ 	.short	(.L_5 - .L_4)
	.align		4
.L_4:
        /*001c*/ 	.word	index@(_Z14calculateTotalPfPiS_ii)
        /*0020*/ 	.word	0x00000000
.L_5:


//--------------------- .nv.compat                --------------------------
	.section	.nv.compat,"",@"SHT_CUDA_COMPAT_INFO"
	.align	4
        /*0000*/ 	.byte	0x02, 0x09, 0x00, 0x00, 0x02, 0x02, 0x01, 0x00, 0x02, 0x05, 0x05, 0x00, 0x03, 0x07, 0x01, 0x01
        /*0010*/ 	.byte	0x02, 0x03, 0x00, 0x00, 0x02, 0x06, 0x01, 0x00, 0x04, 0x0b, 0x08, 0x00, 0x09, 0x00, 0x00, 0x00
        /*0020*/ 	.byte	0x00, 0x00, 0x00, 0x00


//--------------------- .nv.info._Z14calculateTotalPfPiS_ii --------------------------
	.section	.nv.info._Z14calculateTotalPfPiS_ii,"",@"SHT_CUDA_INFO"
	.sectionflags	@""
	.align	4


	//----- nvinfo : EIATTR_CUDA_API_VERSION
	.align		4
        /*0000*/ 	.byte	0x04, 0x37
        /*0002*/ 	.short	(.L_7 - .L_6)
.L_6:
        /*0004*/ 	.word	0x00000082


	//----- nvinfo : EIATTR_KPARAM_INFO
	.align		4
.L_7:
        /*0008*/ 	.byte	0x04, 0x17
        /*000a*/ 	.short	(.L_9 - .L_8)
.L_8:
        /*000c*/ 	.word	0x00000000
        /*0010*/ 	.short	0x0004
        /*0012*/ 	.short	0x001c
        /*0014*/ 	.byte	0x00, 0xf0, 0x11, 0x00


	//----- nvinfo : EIATTR_KPARAM_INFO
	.align		4
.L_9:
        /*0018*/ 	.byte	0x04, 0x17
        /*001a*/ 	.short	(.L_11 - .L_10)
.L_10:
        /*001c*/ 	.word	0x00000000
        /*0020*/ 	.short	0x0003
        /*0022*/ 	.short	0x0018
        /*0024*/ 	.byte	0x00, 0xf0, 0x11, 0x00


	//----- nvinfo : EIATTR_KPARAM_INFO
	.align		4
.L_11:
        /*0028*/ 	.byte	0x04, 0x17
        /*002a*/ 	.short	(.L_13 - .L_12)
.L_12:
        /*002c*/ 	.word	0x00000000
        /*0030*/ 	.short	0x0002
        /*0032*/ 	.short	0x0010
        /*0034*/ 	.byte	0x00, 0xf5, 0x21, 0x00


	//----- nvinfo : EIATTR_KPARAM_INFO
	.align		4
.L_13:
        /*0038*/ 	.byte	0x04, 0x17
        /*003a*/ 	.short	(.L_15 - .L_14)
.L_14:
        /*003c*/ 	.word	0x00000000
        /*0040*/ 	.short	0x0001
        /*0042*/ 	.short	0x0008
        /*0044*/ 	.byte	0x00, 0xf5, 0x21, 0x00


	//----- nvinfo : EIATTR_KPARAM_INFO
	.align		4
.L_15:
        /*0048*/ 	.byte	0x04, 0x17
        /*004a*/ 	.short	(.L_17 - .L_16)
.L_16:
        /*004c*/ 	.word	0x00000000
        /*0050*/ 	.short	0x0000
        /*0052*/ 	.short	0x0000
        /*0054*/ 	.byte	0x00, 0xf5, 0x21, 0x00


	//----- nvinfo : EIATTR_SPARSE_MMA_MASK
	.align		4
.L_17:
        /*0058*/ 	.byte	0x03, 0x50
        /*005a*/ 	.short	0x0000


	//----- nvinfo : EIATTR_MAXREG_COUNT
	.align		4
        /*005c*/ 	.byte	0x03, 0x1b
        /*005e*/ 	.short	0x00ff


	//----- nvinfo : EIATTR_MERCURY_ISA_VERSION
	.align		4
        /*0060*/ 	.byte	0x03, 0x5f
        /*0062*/ 	.short	0x0101


	//----- nvinfo : EIATTR_VRC_CTA_INIT_COUNT
	.align		4
        /*0064*/ 	.byte	0x02, 0x4a
	.zero		1
	.zero		1


	//----- nvinfo : EIATTR_EXIT_INSTR_OFFSETS
	.align		4
        /*0068*/ 	.byte	0x04, 0x1c
        /*006a*/ 	.short	(.L_19 - .L_18)


	//   ....[0]....
.L_18:
        /*006c*/ 	.word	0x00000070


	//   ....[1]....
        /*0070*/ 	.word	0x00000c70


	//----- nvinfo : EIATTR_CBANK_PARAM_SIZE
	.align		4
.L_19:
        /*0074*/ 	.byte	0x03, 0x19
        /*0076*/ 	.short	0x0020


	//----- nvinfo : EIATTR_PARAM_CBANK
	.align		4
        /*0078*/ 	.byte	0x04, 0x0a
        /*007a*/ 	.short	(.L_21 - .L_20)
	.align		4
.L_20:
        /*007c*/ 	.word	index@(.nv.constant0._Z14calculateTotalPfPiS_ii)
        /*0080*/ 	.short	0x0380
        /*0082*/ 	.short	0x0020


	//----- nvinfo : EIATTR_SW_WAR
	.align		4
.L_21:
        /*0084*/ 	.byte	0x04, 0x36
        /*0086*/ 	.short	(.L_23 - .L_22)
.L_22:
        /*0088*/ 	.word	0x00000008
.L_23:


//--------------------- .nv.callgraph             --------------------------
	.section	.nv.callgraph,"",@"SHT_CUDA_CALLGRAPH"
	.align	4
	.sectionentsize	8
	.align		4
        /*0000*/ 	.word	0x00000000
	.align		4
        /*0004*/ 	.word	0xffffffff
	.align		4
        /*0008*/ 	.word	0x00000000
	.align		4
        /*000c*/ 	.word	0xfffffffe
	.align		4
        /*0010*/ 	.word	0x00000000
	.align		4
        /*0014*/ 	.word	0xfffffffd
	.align		4
        /*0018*/ 	.word	0x00000000
	.align		4
        /*001c*/ 	.word	0xfffffffc


//--------------------- .text._Z14calculateTotalPfPiS_ii --------------------------
	.section	.text._Z14calculateTotalPfPiS_ii,"ax",@progbits
	.align	128
        .global         _Z14calculateTotalPfPiS_ii
        .type           _Z14calculateTotalPfPiS_ii,@function
        .size           _Z14calculateTotalPfPiS_ii,(.L_x_7 - _Z14calculateTotalPfPiS_ii)
        .other          _Z14calculateTotalPfPiS_ii,@"STO_CUDA_ENTRY STV_DEFAULT"
_Z14calculateTotalPfPiS_ii:
.text._Z14calculateTotalPfPiS_ii:
[----:B------:R-:W-:Y:S01]  /*0000*/  LDC R1, c[0x0][0x37c] ;  /* 0x0000df00ff017b82 */ /* 0x000fe20000000800 */
[----:B------:R-:W0:Y:S07]  /*0010*/  S2R R3, SR_TID.X ;  /* 0x0000000000037919 */ /* 0x000e2e0000002100 */
[----:B------:R-:W0:Y:S01]  /*0020*/  S2UR UR4, SR_CTAID.X ;  /* 0x00000000000479c3 */ /* 0x000e220000002500 */
[----:B------:R-:W1:Y:S07]  /*0030*/  LDCU UR5, c[0x0][0x39c] ;  /* 0x00007380ff0577ac */ /* 0x000e6e0008000800 */
[----:B------:R-:W0:Y:S02]  /*0040*/  LDC R0, c[0x0][0x360] ;  /* 0x0000d800ff007b82 */ /* 0x000e240000000800 */
[----:B0-----:R-:W-:-:S05]  /*0050*/  IMAD R0, R0, UR4, R3 ;  /* 0x0000000400007c24 */ /* 0x001fca000f8e0203 */
[----:B-1----:R-:W-:-:S13]  /*0060*/  ISETP.GE.AND P0, PT, R0, UR5, PT ;  /* 0x0000000500007c0c */ /* 0x002fda000bf06270 */
[----:B------:R-:W-:Y:S05]  /*0070*/  @P0 EXIT ;  /* 0x000000000000094d */ /* 0x000fea0003800000 */
[----:B------:R-:W0:Y:S01]  /*0080*/  LDCU UR8, c[0x0][0x398] ;  /* 0x00007300ff0877ac */ /* 0x000e220008000800 */
[----:B------:R-:W-:Y:S01]  /*0090*/  HFMA2 R13, -RZ, RZ, 0, 0 ;  /* 0x00000000ff0d7431 */ /* 0x000fe200000001ff */
[----:B------:R-:W1:Y:S01]  /*00a0*/  LDCU.64 UR16, c[0x0][0x358] ;  /* 0x00006b00ff1077ac */ /* 0x000e620008000a00 */
[----:B0-----:R-:W-:-:S09]  /*00b0*/  UISETP.GE.AND UP0, UPT, UR8, 0x1, UPT ;  /* 0x000000010800788c */ /* 0x001fd2000bf06270 */
[----:B-1----:R-:W-:Y:S05]  /*00c0*/  BRA.U !UP0, `(.L_x_0) ;  /* 0x0000000908dc7547 */ /* 0x002fea000b800000 */
[----:B------:R-:W-:Y:S02]  /*00d0*/  UISETP.GE.U32.AND UP1, UPT, UR8, 0x10, UPT ;  /* 0x000000100800788c */ /* 0x000fe4000bf26070 */
[----:B------:R-:W-:Y:S01]  /*00e0*/  IMAD R6, R0, UR8, RZ ;  /* 0x0000000800067c24 */ /* 0x000fe2000f8e02ff */
[----:B------:R-:W-:Y:S01]  /*00f0*/  ULOP3.LUT UR9, UR8, 0xf, URZ, 0xc0, !UPT ;  /* 0x0000000f08097892 */ /* 0x000fe2000f8ec0ff */
[----:B------:R-:W-:Y:S01]  /*0100*/  IMAD.MOV.U32 R13, RZ, RZ, RZ ;  /* 0x000000ffff0d7224 */ /* 0x000fe200078e00ff */
[----:B------:R-:W-:Y:S02]  /*0110*/  MOV R7, RZ ;  /* 0x000000ff00077202 */ /* 0x000fe40000000f00 */
[----:B------:R-:W-:Y:S02]  /*0120*/  UISETP.NE.AND UP0, UPT, UR9, URZ, UPT ;  /* 0x000000ff0900728c */ /* 0x000fe4000bf05270 */
[----:B------:R-:W-:Y:S09]  /*0130*/  BRA.U !UP1, `(.L_x_1) ;  /* 0x0000000509547547 */ /* 0x000ff2000b800000 */
[----:B------:R-:W0:Y:S01]  /*0140*/  LDCU.128 UR12, c[0x0][0x380] ;  /* 0x00007000ff0c77ac */ /* 0x000e220008000c00 */
[----:B------:R-:W-:Y:S01]  /*0150*/  IMAD.MOV.U32 R13, RZ, RZ, RZ ;  /* 0x000000ffff0d7224 */ /* 0x000fe200078e00ff */
[----:B------:R-:W-:Y:S01]  /*0160*/  MOV R8, R6 ;  /* 0x0000000600087202 */ /* 0x000fe20000000f00 */
[----:B------:R-:W-:-:S04]  /*0170*/  ULOP3.LUT UR10, UR8, 0x7ffffff0, URZ, 0xc0, !UPT ;  /* 0x7ffffff0080a7892 */ /* 0x000fc8000f8ec0ff */
[----:B------:R-:W-:Y:S02]  /*0180*/  UIADD3 UR11, UPT, UPT, -UR10, URZ, URZ ;  /* 0x000000ff0a0b7290 */ /* 0x000fe4000fffe1ff */
[----:B------:R-:W-:Y:S01]  /*0190*/  IMAD.U32 R7, RZ, RZ, UR10 ;  /* 0x0000000aff077e24 */ /* 0x000fe2000f8e00ff */
[----:B0-----:R-:W-:Y:S02]  /*01a0*/  UIADD3 UR6, UP1, UPT, UR12, 0x20, URZ ;  /* 0x000000200c067890 */ /* 0x001fe4000ff3e0ff */
[----:B------:R-:W-:Y:S02]  /*01b0*/  UIADD3 UR4, UP2, UPT, UR14, 0x20, URZ ;  /* 0x000000200e047890 */ /* 0x000fe4000ff5e0ff */
[----:B------:R-:W-:Y:S02]  /*01c0*/  UIADD3.X UR7, UPT, UPT, URZ, UR13, URZ, UP1, !UPT ;  /* 0x0000000dff077290 */ /* 0x000fe40008ffe4ff */
[----:B------:R-:W-:Y:S01]  /*01d0*/  MOV R2, UR6 ;  /* 0x0000000600027c02 */ /* 0x000fe20008000f00 */
[----:B------:R-:W-:-:S03]  /*01e0*/  UIADD3.X UR5, UPT, UPT, URZ, UR15, URZ, UP2, !UPT ;  /* 0x0000000fff057290 */ /* 0x000fc600097fe4ff */
[----:B------:R-:W-:-:S09]  /*01f0*/  MOV R3, UR7 ;  /* 0x0000000700037c02 */ /* 0x000fd20008000f00 */
.L_x_2:
[----:B------:R-:W-:Y:S01]  /*0200*/  MOV R5, UR5 ;  /* 0x0000000500057c02 */ /* 0x000fe20008000f00 */
[----:B------:R-:W-:Y:S01]  /*0210*/  IMAD.U32 R4, RZ, RZ, UR4 ;  /* 0x00000004ff047e24 */ /* 0x000fe2000f8e00ff */
[----:B------:R-:W2:Y:S03]  /*0220*/  LDG.E R14, desc[UR16][R2.64+-0x20] ;  /* 0xffffe010020e7981 */ /* 0x000ea6000c1e1900 */
[----:B------:R-:W-:Y:S01]  /*0230*/  IMAD.WIDE R4, R8, 0x4, R4 ;  /* 0x0000000408047825 */ /* 0x000fe200078e0204 */
[----:B------:R-:W3:Y:S04]  /*0240*/  LDG.E R15, desc[UR16][R2.64+-0x1c] ;  /* 0xffffe410020f7981 */ /* 0x000ee8000c1e1900 */
[----:B------:R-:W4:Y:S04]  /*0250*/  LDG.E R9, desc[UR16][R4.64+-0x20] ;  /* 0xffffe01004097981 */ /* 0x000f28000c1e1900 */
[----:B------:R-:W5:Y:S04]  /*0260*/  LDG.E R23, desc[UR16][R4.64+-0x1c] ;  /* 0xffffe41004177981 */ /* 0x000f68000c1e1900 */
[----:B------:R-:W3:Y:S04]  /*0270*/  LDG.E R24, desc[UR16][R4.64+-0x18] ;  /* 0xffffe81004187981 */ /* 0x000ee8000c1e1900 */
        /* <DEDUP_REMOVED lines=8> */
[----:B------:R-:W3:Y:S01]  /*0300*/  LDG.E R10, desc[UR16][R2.64+-0x8] ;  /* 0xfffff810020a7981 */ /* 0x000ee2000c1e1900 */
[----:B----4-:R-:W-:-:S03]  /*0310*/  I2FP.F32.S32 R16, R9 ;  /* 0x0000000900107245 */ /* 0x010fc60000201400 */
[----:B------:R-:W4:Y:S01]  /*0320*/  LDG.E R9, desc[UR16][R4.64+-0x4] ;  /* 0xfffffc1004097981 */ /* 0x000f22000c1e1900 */
[----:B-----5:R-:W-:Y:S01]  /*0330*/  I2FP.F32.S32 R23, R23 ;  /* 0x0000001700177245 */ /* 0x020fe20000201400 */
[----:B--2---:R-:W-:Y:S02]  /*0340*/  FFMA R16, R14, R16, R13 ;  /* 0x000000100e107223 */ /* 0x004fe4000000000d */
[----:B------:R-:W2:Y:S01]  /*0350*/  LDG.E R14, desc[UR16][R4.64] ;  /* 0x00000010040e7981 */ /* 0x000ea2000c1e1900 */
[----:B---3--:R-:W-:Y:S01]  /*0360*/  I2FP.F32.S32 R24, R24 ;  /* 0x0000001800187245 */ /* 0x008fe20000201400 */
[----:B------:R-:W-:Y:S02]  /*0370*/  FFMA R23, R15, R23, R16 ;  /* 0x000000170f177223 */ /* 0x000fe40000000010 */
[----:B------:R-:W3:Y:S01]  /*0380*/  LDG.E R13, desc[UR16][R2.64+-0x4] ;  /* 0xfffffc10020d7981 */ /* 0x000ee2000c1e1900 */
[----:B------:R-:W-:-:S03]  /*0390*/  I2FP.F32.S32 R25, R17 ;  /* 0x0000001100197245 */ /* 0x000fc60000201400 */
[----:B------:R-:W5:Y:S01]  /*03a0*/  LDG.E R15, desc[UR16][R4.64+0x4] ;  /* 0x00000410040f7981 */ /* 0x000f62000c1e1900 */
[----:B------:R-:W-:-:S03]  /*03b0*/  FFMA R24, R18, R24, R23 ;  /* 0x0000001812187223 */ /* 0x000fc60000000017 */
[----:B------:R-:W5:Y:S01]  /*03c0*/  LDG.E R16, desc[UR16][R2.64] ;  /* 0x0000001002107981 */ /* 0x000f62000c1e1900 */
        /* <DEDUP_REMOVED lines=12> */
[----:B------:R-:W-:-:S03]  /*0490*/  FFMA R28, R10, R25, R23 ;  /* 0x000000190a1c7223 */ /* 0x000fc60000000017 */
[----:B------:R-:W5:Y:S04]  /*04a0*/  LDG.E R11, desc[UR16][R4.64+0x14] ;  /* 0x00001410040b7981 */ /* 0x000f68000c1e1900 */
[----:B------:R-:W5:Y:S04]  /*04b0*/  LDG.E R12, desc[UR16][R2.64+0x10] ;  /* 0x00001010020c7981 */ /* 0x000f68000c1e1900 */
[----:B------:R-:W5:Y:S04]  /*04c0*/  LDG.E R10, desc[UR16][R4.64+0x18] ;  /* 0x00001810040a7981 */ /* 0x000f68000c1e1900 */
[----:B------:R-:W5:Y:S04]  /*04d0*/  LDG.E R23, desc[UR16][R2.64+0x14] ;  /* 0x0000141002177981 */ /* 0x000f68000c1e1900 */
[----:B------:R-:W5:Y:S04]  /*04e0*/  LDG.E R24, desc[UR16][R4.64+0x1c] ;  /* 0x00001c1004187981 */ /* 0x000f68000c1e1900 */
[----:B------:R-:W5:Y:S04]  /*04f0*/  LDG.E R26, desc[UR16][R2.64+0x18] ;  /* 0x00001810021a7981 */ /* 0x000f68000c1e1900 */
[----:B------:R0:W5:Y:S01]  /*0500*/  LDG.E R25, desc[UR16][R2.64+0x1c] ;  /* 0x00001c1002197981 */ /* 0x000162000c1e1900 */
[----:B------:R-:W-:-:S04]  /*0510*/  UIADD3 UR11, UPT, UPT, UR11, 0x10, URZ ;  /* 0x000000100b0b7890 */ /* 0x000fc8000fffe0ff */
[----:B------:R-:W-:Y:S01]  /*0520*/  UISETP.NE.AND UP1, UPT, UR11, URZ, UPT ;  /* 0x000000ff0b00728c */ /* 0x000fe2000bf25270 */
[----:B------:R-:W-:Y:S01]  /*0530*/  VIADD R8, R8, 0x10 ;  /* 0x0000001008087836 */ /* 0x000fe20000000000 */
[----:B0-----:R-:W-:-:S04]  /*0540*/  IADD3 R2, P0, PT, R2, 0x40, RZ ;  /* 0x0000004002027810 */ /* 0x001fc80007f1e0ff */
[----:B------:R-:W-:Y:S02]  /*0550*/  IADD3.X R3, PT, PT, RZ, R3, RZ, P0, !PT ;  /* 0x00000003ff037210 */ /* 0x000fe400007fe4ff */
[----:B----4-:R-:W-:Y:S02]  /*0560*/  I2FP.F32.S32 R9, R9 ;  /* 0x0000000900097245 */ /* 0x010fe40000201400 */
[----:B--2---:R-:W-:-:S03]  /*0570*/  I2FP.F32.S32 R14, R14 ;  /* 0x0000000e000e7245 */ /* 0x004fc60000201400 */
[----:B---3--:R-:W-:Y:S01]  /*0580*/  FFMA R9, R13, R9, R28 ;  /* 0x000000090d097223 */ /* 0x008fe2000000001c */
[----:B-----5:R-:W-:-:S03]  /*0590*/  I2FP.F32.S32 R15, R15 ;  /* 0x0000000f000f7245 */ /* 0x020fc60000201400 */
[----:B------:R-:W-:Y:S01]  /*05a0*/  FFMA R9, R16, R14, R9 ;  /* 0x0000000e10097223 */ /* 0x000fe20000000009 */
[----:B------:R-:W-:-:S03]  /*05b0*/  I2FP.F32.S32 R17, R17 ;  /* 0x0000001100117245 */ /* 0x000fc60000201400 */
        /* <DEDUP_REMOVED lines=10> */
[----:B------:R-:W-:-:S04]  /*0660*/  FFMA R10, R26, R10, R11 ;  /* 0x0000000a1a0a7223 */ /* 0x000fc8000000000b */
[----:B------:R-:W-:Y:S01]  /*0670*/  FFMA R13, R25, R24, R10 ;  /* 0x00000018190d7223 */ /* 0x000fe2000000000a */
[----:B------:R-:W-:Y:S06]  /*0680*/  BRA.U UP1, `(.L_x_2) ;  /* 0xfffffff901dc7547 */ /* 0x000fec000b83ffff */
.L_x_1:
[----:B------:R-:W-:Y:S05]  /*0690*/  BRA.U !UP0, `(.L_x_0) ;  /* 0x0000000508687547 */ /* 0x000fea000b800000 */
[----:B------:R-:W-:Y:S02]  /*06a0*/  UISETP.GE.U32.AND UP0, UPT, UR9, 0x8, UPT ;  /* 0x000000080900788c */ /* 0x000fe4000bf06070 */
[----:B------:R-:W-:-:S04]  /*06b0*/  ULOP3.LUT UR5, UR8, 0x7, URZ, 0xc0, !UPT ;  /* 0x0000000708057892 */ /* 0x000fc8000f8ec0ff */
[----:B------:R-:W-:-:S03]  /*06c0*/  UISETP.NE.AND UP1, UPT, UR5, URZ, UPT ;  /* 0x000000ff0500728c */ /* 0x000fc6000bf25270 */
[----:B------:R-:W-:Y:S08]  /*06d0*/  BRA.U !UP0, `(.L_x_3) ;  /* 0x0000000108987547 */ /* 0x000ff0000b800000 */
[----:B------:R-:W0:Y:S01]  /*06e0*/  LDC.64 R4, c[0x0][0x388] ;  /* 0x0000e200ff047b82 */ /* 0x000e220000000a00 */
[----:B------:R-:W-:-:S07]  /*06f0*/  IADD3 R9, PT, PT, R6, R7, RZ ;  /* 0x0000000706097210 */ /* 0x000fce0007ffe0ff */
[----:B------:R-:W1:Y:S01]  /*0700*/  LDC.64 R2, c[0x0][0x380] ;  /* 0x0000e000ff027b82 */ /* 0x000e620000000a00 */
[----:B0-----:R-:W-:-:S05]  /*0710*/  IMAD.WIDE R4, R9, 0x4, R4 ;  /* 0x0000000409047825 */ /* 0x001fca00078e0204 */
[----:B------:R-:W2:Y:S01]  /*0720*/  LDG.E R19, desc[UR16][R4.64] ;  /* 0x0000001004137981 */ /* 0x000ea2000c1e1900 */
[----:B-1----:R-:W-:-:S03]  /*0730*/  IMAD.WIDE.U32 R2, R7, 0x4, R2 ;  /* 0x0000000407027825 */ /* 0x002fc600078e0002 */
[----:B------:R-:W3:Y:S04]  /*0740*/  LDG.E R21, desc[UR16][R4.64+0x4] ;  /* 0x0000041004157981 */ /* 0x000ee8000c1e1900 */
[----:B------:R-:W4:Y:S04]  /*0750*/  LDG.E R20, desc[UR16][R2.64] ;  /* 0x0000001002147981 */ /* 0x000f28000c1e1900 */
[----:B------:R-:W5:Y:S04]  /*0760*/  LDG.E R23, desc[UR16][R4.64+0x8] ;  /* 0x0000081004177981 */ /* 0x000f68000c1e1900 */
        /* <DEDUP_REMOVED lines=11> */
[----:B------:R-:W5:Y:S01]  /*0820*/  LDG.E R18, desc[UR16][R2.64+0x1c] ;  /* 0x00001c1002127981 */ /* 0x000f62000c1e1900 */
[----:B------:R-:W-:-:S02]  /*0830*/  IADD3 R7, PT, PT, R7, 0x8, RZ ;  /* 0x0000000807077810 */ /* 0x000fc40007ffe0ff */
[----:B--2---:R-:W-:Y:S02]  /*0840*/  I2FP.F32.S32 R19, R19 ;  /* 0x0000001300137245 */ /* 0x004fe40000201400 */
[----:B---3--:R-:W-:-:S03]  /*0850*/  I2FP.F32.S32 R21, R21 ;  /* 0x0000001500157245 */ /* 0x008fc60000201400 */
[----:B----4-:R-:W-:Y:S01]  /*0860*/  FFMA R19, R20, R19, R13 ;  /* 0x0000001314137223 */ /* 0x010fe2000000000d */
        /* <DEDUP_REMOVED lines=12> */
[----:B------:R-:W-:-:S07]  /*0930*/  FFMA R13, R18, R16, R17 ;  /* 0x00000010120d7223 */ /* 0x000fce0000000011 */
.L_x_3:
[----:B------:R-:W-:Y:S05]  /*0940*/  BRA.U !UP1, `(.L_x_0) ;  /* 0x0000000109bc7547 */ /* 0x000fea000b800000 */
[----:B------:R-:W-:Y:S02]  /*0950*/  UISETP.GE.U32.AND UP0, UPT, UR5, 0x4, UPT ;  /* 0x000000040500788c */ /* 0x000fe4000bf06070 */
[----:B------:R-:W-:-:S04]  /*0960*/  ULOP3.LUT UR4, UR8, 0x3, URZ, 0xc0, !UPT ;  /* 0x0000000308047892 */ /* 0x000fc8000f8ec0ff */
[----:B------:R-:W-:-:S03]  /*0970*/  UISETP.NE.AND UP1, UPT, UR4, URZ, UPT ;  /* 0x000000ff0400728c */ /* 0x000fc6000bf25270 */
[----:B------:R-:W-:Y:S08]  /*0980*/  BRA.U !UP0, `(.L_x_4) ;  /* 0x0000000108587547 */ /* 0x000ff0000b800000 */
[----:B------:R-:W0:Y:S01]  /*0990*/  LDC.64 R4, c[0x0][0x388] ;  /* 0x0000e200ff047b82 */ /* 0x000e220000000a00 */
[----:B------:R-:W-:-:S07]  /*09a0*/  IMAD.IADD R9, R6, 0x1, R7 ;  /* 0x0000000106097824 */ /* 0x000fce00078e0207 */
        /* <DEDUP_REMOVED lines=18> */
[----:B------:R-:W-:-:S04]  /*0ad0*/  FFMA R8, R15, R12, R8 ;  /* 0x0000000c0f087223 */ /* 0x000fc80000000008 */
[----:B------:R-:W-:-:S07]  /*0ae0*/  FFMA R13, R17, R14, R8 ;  /* 0x0000000e110d7223 */ /* 0x000fce0000000008 */
.L_x_4:
[----:B------:R-:W-:Y:S05]  /*0af0*/  BRA.U !UP1, `(.L_x_0) ;  /* 0x0000000109507547 */ /* 0x000fea000b800000 */
[----:B------:R-:W0:Y:S01]  /*0b00*/  LDC.64 R4, c[0x0][0x380] ;  /* 0x0000e000ff047b82 */ /* 0x000e220000000a00 */
[----:B------:R-:W-:-:S07]  /*0b10*/  UIADD3 UR4, UPT, UPT, -UR4, URZ, URZ ;  /* 0x000000ff04047290 */ /* 0x000fce000fffe1ff */
[----:B------:R-:W1:Y:S01]  /*0b20*/  LDC.64 R2, c[0x0][0x388] ;  /* 0x0000e200ff027b82 */ /* 0x000e620000000a00 */
[----:B0-----:R-:W-:Y:S01]  /*0b30*/  IMAD.WIDE.U32 R4, R7, 0x4, R4 ;  /* 0x0000000407047825 */ /* 0x001fe200078e0004 */
[----:B------:R-:W-:-:S03]  /*0b40*/  IADD3 R7, PT, PT, R6, R7, RZ ;  /* 0x0000000706077210 */ /* 0x000fc60007ffe0ff */
[----:B------:R-:W-:Y:S01]  /*0b50*/  IMAD.MOV.U32 R9, RZ, RZ, R4 ;  /* 0x000000ffff097224 */ /* 0x000fe200078e0004 */
[----:B------:R-:W-:-:S07]  /*0b60*/  MOV R10, R5 ;  /* 0x00000005000a7202 */ /* 0x000fce0000000f00 */
.L_x_5:
[----:B-1----:R-:W-:-:S05]  /*0b70*/  IMAD.WIDE R4, R7, 0x4, R2 ;  /* 0x0000000407047825 */ /* 0x002fca00078e0202 */
[----:B------:R0:W2:Y:S02]  /*0b80*/  LDG.E R8, desc[UR16][R4.64] ;  /* 0x0000001004087981 */ /* 0x0000a4000c1e1900 */
[----:B0-----:R-:W-:Y:S01]  /*0b90*/  MOV R4, R9 ;  /* 0x0000000900047202 */ /* 0x001fe20000000f00 */
[----:B------:R-:W-:-:S05]  /*0ba0*/  IMAD.MOV.U32 R5, RZ, RZ, R10 ;  /* 0x000000ffff057224 */ /* 0x000fca00078e000a */
[----:B------:R-:W3:Y:S01]  /*0bb0*/  LDG.E R6, desc[UR16][R4.64] ;  /* 0x0000001004067981 */ /* 0x000ee2000c1e1900 */
[----:B------:R-:W-:Y:S01]  /*0bc0*/  UIADD3 UR4, UPT, UPT, UR4, 0x1, URZ ;  /* 0x0000000104047890 */ /* 0x000fe2000fffe0ff */
[----:B------:R-:W-:Y:S02]  /*0bd0*/  IADD3 R9, P0, PT, R9, 0x4, RZ ;  /* 0x0000000409097810 */ /* 0x000fe40007f1e0ff */
[----:B------:R-:W-:Y:S01]  /*0be0*/  IADD3 R7, PT, PT, R7, 0x1, RZ ;  /* 0x0000000107077810 */ /* 0x000fe20007ffe0ff */
[----:B------:R-:W-:Y:S01]  /*0bf0*/  UISETP.NE.AND UP0, UPT, UR4, URZ, UPT ;  /* 0x000000ff0400728c */ /* 0x000fe2000bf05270 */
[----:B------:R-:W-:Y:S02]  /*0c00*/  IADD3.X R10, PT, PT, RZ, R10, RZ, P0, !PT ;  /* 0x0000000aff0a7210 */ /* 0x000fe400007fe4ff */
[----:B--2---:R-:W-:-:S05]  /*0c10*/  I2FP.F32.S32 R8, R8 ;  /* 0x0000000800087245 */ /* 0x004fca0000201400 */
[----:B---3--:R-:W-:Y:S01]  /*0c20*/  FFMA R13, R6, R8, R13 ;  /* 0x00000008060d7223 */ /* 0x008fe2000000000d */
[----:B------:R-:W-:Y:S06]  /*0c30*/  BRA.U UP0, `(.L_x_5) ;  /* 0xfffffffd00cc7547 */ /* 0x000fec000b83ffff */
.L_x_0:
[----:B------:R-:W0:Y:S02]  /*0c40*/  LDC.64 R2, c[0x0][0x390] ;  /* 0x0000e400ff027b82 */ /* 0x000e240000000a00 */
[----:B0-----:R-:W-:-:S05]  /*0c50*/  IMAD.WIDE R2, R0, 0x4, R2 ;  /* 0x0000000400027825 */ /* 0x001fca00078e0202 */
[----:B------:R-:W-:Y:S01]  /*0c60*/  STG.E desc[UR16][R2.64], R13 ;  /* 0x0000000d02007986 */ /* 0x000fe2000c101910 */
[----:B------:R-:W-:Y:S05]  /*0c70*/  EXIT ;  /* 0x000000000000794d */ /* 0x000fea0003800000 */
.L_x_6:
[----:B------:R-:W-:-:S00]  /*0c80*/  BRA `(.L_x_6) ;  /* 0xfffffffc00fc7947 */ /* 0x000fc0000383ffff */
[----:B------:R-:W-:-:S00]  /*0c90*/  NOP ;  /* 0x0000000000007918 */ /* 0x000fc00000000000 */
        /* <DEDUP_REMOVED lines=14> */
.L_x_7:


//--------------------- .nv.shared.reserved.0     --------------------------
	.section	.nv.shared.reserved.0,"aw",@nobits
	.weak		__nv_reservedSMEM_offset_0_alias
	.size		__nv_reservedSMEM_offset_0_alias, 0, 64
	.other		__nv_reservedSMEM_offset_0_alias,@"STO_CUDA_RESERVED_SHARED STV_DEFAULT"
__nv_reservedSMEM_offset_0_alias:
	.zero		0
	.zero		64


//--------------------- .nv.constant0._Z14calculateTotalPfPiS_ii --------------------------
	.section	.nv.constant0._Z14calculateTotalPfPiS_ii,"a",@progbits
	.sectionflags	@""
	.align	4
.nv.constant0._Z14calculateTotalPfPiS_ii:
	.zero		928


//--------------------- SYMBOLS --------------------------

	.type		.nv.reservedSmem.offset0,@object
	.size		.nv.reservedSmem.offset0,0x4
